	.headerflags	@"EF_CUDA_TEXMODE_UNIFIED EF_CUDA_64BIT_ADDRESS EF_CUDA_ACCELERATORS EF_CUDA_SM90 EF_CUDA_VIRTUAL_SM(EF_CUDA_SM90)"
	.elftype	@"ET_EXEC"


//--------------------- .nv.info                  --------------------------
	.section	.nv.info,"",@"SHT_CUDA_INFO"
	.align	4


	//----- nvinfo : EIATTR_REGCOUNT
	.align		4
        /*0000*/ 	.byte	0x04, 0x2f
        /*0002*/ 	.short	(.L_1 - .L_0)
	.align		4
.L_0:
        /*0004*/ 	.word	index@(triton_poi_fused_convolution_div_relu_sub_7)
        /*0008*/ 	.word	0x00000020


	//----- nvinfo : EIATTR_MIN_STACK_SIZE
	.align		4
.L_1:
        /*000c*/ 	.byte	0x04, 0x12
        /*000e*/ 	.short	(.L_3 - .L_2)
	.align		4
.L_2:
        /*0010*/ 	.word	index@(triton_poi_fused_convolution_div_relu_sub_7)
        /*0014*/ 	.word	0x00000000


	//----- nvinfo : EIATTR_FRAME_SIZE
	.align		4
.L_3:
        /*0018*/ 	.byte	0x04, 0x11
        /*001a*/ 	.short	(.L_5 - .L_4)
	.align		4
.L_4:
        /*001c*/ 	.word	index@(triton_poi_fused_convolution_div_relu_sub_7)
        /*0020*/ 	.word	0x00000000


	//----- nvinfo : EIATTR_MIN_STACK_SIZE
	.align		4
.L_5:
        /*0024*/ 	.byte	0x04, 0x12
        /*0026*/ 	.short	(.L_7 - .L_6)
	.align		4
.L_6:
        /*0028*/ 	.word	index@(triton_poi_fused_convolution_div_relu_sub_7)
        /*002c*/ 	.word	0x00000000
.L_7:


//--------------------- .nv.info.triton_poi_fused_convolution_div_relu_sub_7 --------------------------
	.section	.nv.info.triton_poi_fused_convolution_div_relu_sub_7,"",@"SHT_CUDA_INFO"
	.sectionflags	@""
	.align	4


	//----- nvinfo : EIATTR_CUDA_API_VERSION
	.align		4
        /*0000*/ 	.byte	0x04, 0x37
        /*0002*/ 	.short	(.L_9 - .L_8)
.L_8:
        /*0004*/ 	.word	0x0000007c


	//----- nvinfo : EIATTR_KPARAM_INFO
	.align		4
.L_9:
        /*0008*/ 	.byte	0x04, 0x17
        /*000a*/ 	.short	(.L_11 - .L_10)
.L_10:
        /*000c*/ 	.word	0x00000000
        /*0010*/ 	.short	0x0004
        /*0012*/ 	.short	0x001c
        /*0014*/ 	.byte	0x00, 0xf0, 0x11, 0x00


	//----- nvinfo : EIATTR_KPARAM_INFO
	.align		4
.L_11:
        /*0018*/ 	.byte	0x04, 0x17
        /*001a*/ 	.short	(.L_13 - .L_12)
.L_12:
        /*001c*/ 	.word	0x00000000
        /*0020*/ 	.short	0x0003
        /*0022*/ 	.short	0x0018
        /*0024*/ 	.byte	0x00, 0xf0, 0x11, 0x00


	//----- nvinfo : EIATTR_KPARAM_INFO
	.align		4
.L_13:
        /*0028*/ 	.byte	0x04, 0x17
        /*002a*/ 	.short	(.L_15 - .L_14)
.L_14:
        /*002c*/ 	.word	0x00000000
        /*0030*/ 	.short	0x0002
        /*0032*/ 	.short	0x0010
        /*0034*/ 	.byte	0x00, 0xf4, 0x21, 0x00


	//----- nvinfo : EIATTR_KPARAM_INFO
	.align		4
.L_15:
        /*0038*/ 	.byte	0x04, 0x17
        /*003a*/ 	.short	(.L_17 - .L_16)
.L_16:
        /*003c*/ 	.word	0x00000000
        /*0040*/ 	.short	0x0001
        /*0042*/ 	.short	0x0008
        /*0044*/ 	.byte	0x00, 0xf4, 0x21, 0x00


	//----- nvinfo : EIATTR_KPARAM_INFO
	.align		4
.L_17:
        /*0048*/ 	.byte	0x04, 0x17
        /*004a*/ 	.short	(.L_19 - .L_18)
.L_18:
        /*004c*/ 	.word	0x00000000
        /*0050*/ 	.short	0x0000
        /*0052*/ 	.short	0x0000
        /*0054*/ 	.byte	0x00, 0xf4, 0x21, 0x00


	//----- nvinfo : EIATTR_SPARSE_MMA_MASK
	.align		4
.L_19:
        /*0058*/ 	.byte	0x03, 0x50
        /*005a*/ 	.short	0x0000


	//----- nvinfo : EIATTR_MAXREG_COUNT
	.align		4
        /*005c*/ 	.byte	0x03, 0x1b
        /*005e*/ 	.short	0x00ff


	//----- nvinfo : EIATTR_EXIT_INSTR_OFFSETS
	.align		4
        /*0060*/ 	.byte	0x04, 0x1c
        /*0062*/ 	.short	(.L_21 - .L_20)


	//   ....[0]....
.L_20:
        /*0064*/ 	.word	0x00000ba0


	//   ....[1]....
        /*0068*/ 	.word	0x00000c20


	//----- nvinfo : EIATTR_REQNTID
	.align		4
.L_21:
        /*006c*/ 	.byte	0x04, 0x10
        /*006e*/ 	.short	(.L_23 - .L_22)
.L_22:
        /*0070*/ 	.word	0x00000100
        /*0074*/ 	.word	0x00000001
        /*0078*/ 	.word	0x00000001


	//----- nvinfo : EIATTR_CBANK_PARAM_SIZE
	.align		4
.L_23:
        /*007c*/ 	.byte	0x03, 0x19
        /*007e*/ 	.short	0x0020


	//----- nvinfo : EIATTR_PARAM_CBANK
	.align		4
        /*0080*/ 	.byte	0x04, 0x0a
        /*0082*/ 	.short	(.L_25 - .L_24)
	.align		4
.L_24:
        /*0084*/ 	.word	index@(.nv.constant0.triton_poi_fused_convolution_div_relu_sub_7)
        /*0088*/ 	.short	0x0210
        /*008a*/ 	.short	0x0020


	//----- nvinfo : EIATTR_SW_WAR
	.align		4
.L_25:
        /*008c*/ 	.byte	0x04, 0x36
        /*008e*/ 	.short	(.L_27 - .L_26)
.L_26:
        /*0090*/ 	.word	0x00000008
.L_27:


//--------------------- .nv.callgraph             --------------------------
	.section	.nv.callgraph,"",@"SHT_CUDA_CALLGRAPH"
	.align	4
	.sectionentsize	8
	.align		4
        /*0000*/ 	.word	0x00000000
	.align		4
        /*0004*/ 	.word	0xffffffff
	.align		4
        /*0008*/ 	.word	0x00000000
	.align		4
        /*000c*/ 	.word	0xfffffffe
	.align		4
        /*0010*/ 	.word	0x00000000
	.align		4
        /*0014*/ 	.word	0xfffffffd
	.align		4
        /*0018*/ 	.word	0x00000000
	.align		4
        /*001c*/ 	.word	0xfffffffc


//--------------------- .text.triton_poi_fused_convolution_div_relu_sub_7 --------------------------
	.section	.text.triton_poi_fused_convolution_div_relu_sub_7,"ax",@progbits
	.sectionflags	@"SHF_BARRIERS=1"
	.align	128
        .global         triton_poi_fused_convolution_div_relu_sub_7
        .type           triton_poi_fused_convolution_div_relu_sub_7,@function
        .size           triton_poi_fused_convolution_div_relu_sub_7,(.L_x_1 - triton_poi_fused_convolution_div_relu_sub_7)
        .other          triton_poi_fused_convolution_div_relu_sub_7,@"STO_CUDA_ENTRY STV_DEFAULT"
triton_poi_fused_convolution_div_relu_sub_7:
.text.triton_poi_fused_convolution_div_relu_sub_7:
[----:B------:R-:W0:Y:S01]  /*0000*/  LDC R1, c[0x0][0x28] ;  /* 0x00000a00ff017b82 */ /* 0x000e220000000800 */
[----:B------:R-:W1:Y:S07]  /*0010*/  S2R R2, SR_CTAID.Y ;  /* 0x0000000000027919 */ /* 0x000e6e0000002600 */
[----:B------:R-:W2:Y:S01]  /*0020*/  LDC.64 R28, c[0x0][0x210] ;  /* 0x00008400ff1c7b82 */ /* 0x000ea20000000a00 */
[----:B------:R-:W-:Y:S01]  /*0030*/  ULDC.64 UR6, c[0x0][0x208] ;  /* 0x0000820000067ab9 */ /* 0x000fe20000000a00 */
[----:B------:R-:W3:Y:S01]  /*0040*/  S2R R6, SR_TID.X ;  /* 0x0000000000067919 */ /* 0x000ee20000002100 */
[----:B------:R-:W4:Y:S05]  /*0050*/  S2R R8, SR_CTAID.X ;  /* 0x0000000000087919 */ /* 0x000f2a0000002500 */
[----:B------:R-:W5:Y:S01]  /*0060*/  LDC.64 R26, c[0x0][0x218] ;  /* 0x00008600ff1a7b82 */ /* 0x000f620000000a00 */
[----:B-1----:R-:W-:-:S02]  /*0070*/  IMAD.SHL.U32 R2, R2, 0x40, RZ ;  /* 0x0000004002027824 */ /* 0x002fc400078e00ff */
[----:B---3--:R-:W-:Y:S01]  /*0080*/  IMAD.SHL.U32 R3, R6, 0x4, RZ ;  /* 0x0000000406037824 */ /* 0x008fe200078e00ff */
[----:B------:R-:W-:-:S04]  /*0090*/  SHF.R.U32.HI R23, RZ, 0x4, R6 ;  /* 0x00000004ff177819 */ /* 0x000fc80000011606 */
[----:B------:R-:W-:Y:S02]  /*00a0*/  LOP3.LUT R21, R2, 0x3c, R3, 0xf8, !PT ;  /* 0x0000003c02157812 */ /* 0x000fe400078ef803 */
[----:B------:R-:W-:Y:S02]  /*00b0*/  SGXT.U32 R23, R23, 0x4 ;  /* 0x000000041717781a */ /* 0x000fe40000000000 */
[----:B------:R-:W-:Y:S02]  /*00c0*/  SHF.R.S32.HI R0, RZ, 0x1f, R21 ;  /* 0x0000001fff007819 */ /* 0x000fe40000011415 */
[----:B------:R-:W-:Y:S02]  /*00d0*/  ISETP.GE.AND P0, PT, R21, 0x100, PT ;  /* 0x000001001500780c */ /* 0x000fe40003f06270 */
[----:B------:R-:W-:-:S04]  /*00e0*/  LEA.HI R0, R0, R21, RZ, 0x6 ;  /* 0x0000001500007211 */ /* 0x000fc800078f30ff */
[C---:B------:R-:W-:Y:S01]  /*00f0*/  LOP3.LUT R4, R0.reuse, 0xffffffc0, RZ, 0xc0, !PT ;  /* 0xffffffc000047812 */ /* 0x040fe200078ec0ff */
[----:B------:R-:W-:Y:S02]  /*0100*/  IMAD.SHL.U32 R7, R0, 0x1000, RZ ;  /* 0x0000100000077824 */ /* 0x000fe400078e00ff */
[----:B----4-:R-:W-:Y:S01]  /*0110*/  IMAD.SHL.U32 R0, R8, 0x40, RZ ;  /* 0x0000004008007824 */ /* 0x010fe200078e00ff */
[----:B------:R-:W-:Y:S01]  /*0120*/  CS2R R8, SRZ ;  /* 0x0000000000087805 */ /* 0x000fe2000001ff00 */
[----:B------:R-:W-:Y:S01]  /*0130*/  IMAD.IADD R21, R21, 0x1, -R4 ;  /* 0x0000000115157824 */ /* 0x000fe200078e0a04 */
[----:B------:R-:W-:Y:S02]  /*0140*/  LOP3.LUT R10, R7, 0xfffc0000, RZ, 0xc0, !PT ;  /* 0xfffc0000070a7812 */ /* 0x000fe400078ec0ff */
[----:B------:R-:W-:Y:S02]  /*0150*/  CS2R R4, SRZ ;  /* 0x0000000000047805 */ /* 0x000fe4000001ff00 */
[----:B------:R-:W-:-:S02]  /*0160*/  LOP3.LUT R12, R0, 0x10, R23, 0xfe, !PT ;  /* 0x00000010000c7812 */ /* 0x000fc400078efe17 */
[----:B------:R-:W-:Y:S02]  /*0170*/  CS2R R6, SRZ ;  /* 0x0000000000067805 */ /* 0x000fe4000001ff00 */
[----:B------:R-:W-:Y:S01]  /*0180*/  LOP3.LUT R11, R0, R23, RZ, 0xfc, !PT ;  /* 0x00000017000b7212 */ /* 0x000fe200078efcff */
[----:B------:R-:W-:Y:S01]  /*0190*/  IMAD.IADD R14, R21, 0x1, R10 ;  /* 0x00000001150e7824 */ /* 0x000fe200078e020a */
[----:B------:R-:W-:-:S03]  /*01a0*/  LOP3.LUT R13, R0, 0x30, R23, 0xfe, !PT ;  /* 0x00000030000d7812 */ /* 0x000fc600078efe17 */
[--C-:B------:R-:W-:Y:S01]  /*01b0*/  IMAD R25, R12, 0x40, R14.reuse ;  /* 0x000000400c197824 */ /* 0x100fe200078e020e */
[----:B------:R-:W-:Y:S01]  /*01c0*/  LOP3.LUT R12, R0, 0x20, R23, 0xfe, !PT ;  /* 0x00000020000c7812 */ /* 0x000fe200078efe17 */
[----:B------:R-:W-:Y:S01]  /*01d0*/  IMAD R19, R11, 0x40, R14 ;  /* 0x000000400b137824 */ /* 0x000fe200078e020e */
[----:B------:R-:W-:Y:S01]  /*01e0*/  CS2R R10, SRZ ;  /* 0x00000000000a7805 */ /* 0x000fe2000001ff00 */
[----:B--2---:R-:W-:-:S04]  /*01f0*/  IMAD.WIDE R24, R25, 0x4, R28 ;  /* 0x0000000419187825 */ /* 0x004fc800078e021c */
[--C-:B------:R-:W-:Y:S01]  /*0200*/  IMAD R17, R12, 0x40, R14.reuse ;  /* 0x000000400c117824 */ /* 0x100fe200078e020e */
[----:B------:R1:W2:Y:S01]  /*0210*/  @!P0 LDG.E.EL.128 R8, desc[UR6][R24.64] ;  /* 0x0000000618088981 */ /* 0x0002a2000c2e1d00 */
[----:B------:R-:W-:Y:S01]  /*0220*/  IMAD R16, R13, 0x40, R14 ;  /* 0x000000400d107824 */ /* 0x000fe200078e020e */
[----:B------:R-:W-:Y:S02]  /*0230*/  CS2R R12, SRZ ;  /* 0x00000000000c7805 */ /* 0x000fe4000001ff00 */
[----:B------:R-:W-:Y:S02]  /*0240*/  CS2R R14, SRZ ;  /* 0x00000000000e7805 */ /* 0x000fe4000001ff00 */
[----:B------:R-:W-:Y:S01]  /*0250*/  LOP3.LUT R0, R0, 0x3c, R3, 0xf8, !PT ;  /* 0x0000003c00007812 */ /* 0x000fe200078ef803 */
[----:B-----5:R-:W-:-:S04]  /*0260*/  IMAD.WIDE R26, R21, 0x4, R26 ;  /* 0x00000004151a7825 */ /* 0x020fc800078e021a */
[----:B------:R-:W-:-:S04]  /*0270*/  IMAD.WIDE R18, R19, 0x4, R28 ;  /* 0x0000000413127825 */ /* 0x000fc800078e021c */
[--C-:B-1----:R-:W-:Y:S01]  /*0280*/  IMAD.WIDE R24, R17, 0x4, R28.reuse ;  /* 0x0000000411187825 */ /* 0x102fe200078e021c */
[----:B------:R-:W-:Y:S02]  /*0290*/  LOP3.LUT R3, R2, 0x20, R23, 0xfe, !PT ;  /* 0x0000002002037812 */ /* 0x000fe400078efe17 */
[----:B------:R-:W-:Y:S01]  /*02a0*/  CS2R R20, SRZ ;  /* 0x0000000000147805 */ /* 0x000fe2000001ff00 */
[----:B------:R-:W3:Y:S04]  /*02b0*/  @!P0 LDG.E.EL.128 R4, desc[UR6][R18.64] ;  /* 0x0000000612048981 */ /* 0x000ee8000c2e1d00 */
[----:B------:R1:W4:Y:S01]  /*02c0*/  @!P0 LDG.E.EL.128 R12, desc[UR6][R24.64] ;  /* 0x00000006180c8981 */ /* 0x000322000c2e1d00 */
[----:B------:R-:W-:Y:S01]  /*02d0*/  IMAD.WIDE R28, R16, 0x4, R28 ;  /* 0x00000004101c7825 */ /* 0x000fe200078e021c */
[----:B------:R-:W-:-:S02]  /*02e0*/  CS2R R16, SRZ ;  /* 0x0000000000107805 */ /* 0x000fc4000001ff00 */
[----:B-1----:R-:W-:Y:S02]  /*02f0*/  LOP3.LUT R25, R2, R23, RZ, 0xfc, !PT ;  /* 0x0000001702197212 */ /* 0x002fe400078efcff */
[----:B------:R-:W-:Y:S02]  /*0300*/  LOP3.LUT R24, R2, 0x10, R23, 0xfe, !PT ;  /* 0x0000001002187812 */ /* 0x000fe400078efe17 */
[----:B------:R-:W-:Y:S02]  /*0310*/  LOP3.LUT R2, R2, 0x30, R23, 0xfe, !PT ;  /* 0x0000003002027812 */ /* 0x000fe400078efe17 */
[----:B------:R-:W-:Y:S02]  /*0320*/  CS2R R22, SRZ ;  /* 0x0000000000167805 */ /* 0x000fe4000001ff00 */
[----:B------:R-:W-:-:S04]  /*0330*/  CS2R R18, SRZ ;  /* 0x0000000000127805 */ /* 0x000fc8000001ff00 */
[----:B------:R-:W2:Y:S04]  /*0340*/  @!P0 LDG.E.EL.128 R20, desc[UR6][R26.64] ;  /* 0x000000061a148981 */ /* 0x000ea8000c2e1d00 */
[----:B------:R1:W5:Y:S02]  /*0350*/  @!P0 LDG.E.EL.128 R16, desc[UR6][R28.64] ;  /* 0x000000061c108981 */ /* 0x000364000c2e1d00 */
[----:B-1----:R-:W1:Y:S01]  /*0360*/  S2R R28, SR_TID.X ;  /* 0x00000000001c7919 */ /* 0x002e620000002100 */
[----:B------:R-:W1:Y:S01]  /*0370*/  S2UR UR5, SR_CgaCtaId ;  /* 0x00000000000579c3 */ /* 0x000e620000008800 */
[----:B------:R-:W-:Y:S02]  /*0380*/  UMOV UR4, 0x400 ;  /* 0x0000040000047882 */ /* 0x000fe40000000000 */
[----:B01----:R-:W-:Y:S01]  /*0390*/  UPRMT UR4, UR5, 0x654, UR4 ;  /* 0x0000065405047896 */ /* 0x003fe20008000004 */
[C---:B--2---:R-:W-:Y:S01]  /*03a0*/  FSETP.GEU.AND P6, PT, R20.reuse, -R8, PT ;  /* 0x800000081400720b */ /* 0x044fe20003fce000 */
[----:B------:R-:W-:Y:S01]  /*03b0*/  FADD R8, R20, R8 ;  /* 0x0000000814087221 */ /* 0x000fe20000000000 */
[C---:B------:R-:W-:Y:S01]  /*03c0*/  FSETP.GEU.AND P5, PT, R21.reuse, -R9, PT ;  /* 0x800000091500720b */ /* 0x040fe20003fae000 */
[C---:B------:R-:W-:Y:S01]  /*03d0*/  FADD R9, R21.reuse, R9 ;  /* 0x0000000915097221 */ /* 0x040fe20000000000 */
[C---:B----4-:R-:W-:Y:S01]  /*03e0*/  FSETP.GEU.AND P2, PT, R21.reuse, -R13, PT ;  /* 0x8000000d1500720b */ /* 0x050fe20003f4e000 */
[C---:B------:R-:W-:Y:S01]  /*03f0*/  FADD R13, R21.reuse, R13 ;  /* 0x0000000d150d7221 */ /* 0x040fe20000000000 */
[C---:B-----5:R-:W-:Y:S01]  /*0400*/  FSETP.GEU.AND P0, PT, R21.reuse, -R17, PT ;  /* 0x800000111500720b */ /* 0x060fe20003f0e000 */
[----:B------:R-:W-:Y:S01]  /*0410*/  FADD R17, R21, R17 ;  /* 0x0000001115117221 */ /* 0x000fe20000000000 */
[----:B------:R-:W-:-:S02]  /*0420*/  FSEL R8, R8, RZ, P6 ;  /* 0x000000ff08087208 */ /* 0x000fc40003000000 */
[C---:B---3--:R-:W-:Y:S01]  /*0430*/  FSETP.GEU.AND P6, PT, R21.reuse, -R5, PT ;  /* 0x800000051500720b */ /* 0x048fe20003fce000 */
[----:B------:R-:W-:Y:S01]  /*0440*/  FADD R21, R21, R5 ;  /* 0x0000000515157221 */ /* 0x000fe20000000000 */
[C---:B------:R-:W-:Y:S01]  /*0450*/  FSETP.GEU.AND P3, PT, R20.reuse, -R12, PT ;  /* 0x8000000c1400720b */ /* 0x040fe20003f6e000 */
[C---:B------:R-:W-:Y:S01]  /*0460*/  FADD R12, R20.reuse, R12 ;  /* 0x0000000c140c7221 */ /* 0x040fe20000000000 */
[C---:B------:R-:W-:Y:S01]  /*0470*/  FSETP.GEU.AND P1, PT, R20.reuse, -R16, PT ;  /* 0x800000101400720b */ /* 0x040fe20003f2e000 */
[C---:B------:R-:W-:Y:S01]  /*0480*/  FADD R16, R20.reuse, R16 ;  /* 0x0000001014107221 */ /* 0x040fe20000000000 */
[C---:B------:R-:W-:Y:S01]  /*0490*/  FSETP.GEU.AND P4, PT, R20.reuse, -R4, PT ;  /* 0x800000041400720b */ /* 0x040fe20003f8e000 */
[----:B------:R-:W-:Y:S01]  /*04a0*/  FADD R4, R20, R4 ;  /* 0x0000000414047221 */ /* 0x000fe20000000000 */
[----:B------:R-:W-:Y:S01]  /*04b0*/  IMAD.SHL.U32 R5, R28, 0x100, RZ ;  /* 0x000001001c057824 */ /* 0x000fe200078e00ff */
[----:B------:R-:W-:-:S04]  /*04c0*/  SHF.R.U32.HI R20, RZ, 0x4, R28 ;  /* 0x00000004ff147819 */ /* 0x000fc8000001161c */
[----:B------:R-:W-:Y:S02]  /*04d0*/  SGXT.U32 R20, R20, 0x4 ;  /* 0x000000041414781a */ /* 0x000fe40000000000 */
[----:B------:R-:W-:-:S04]  /*04e0*/  LOP3.LUT R5, R5, 0xf00, RZ, 0xc0, !PT ;  /* 0x00000f0005057812 */ /* 0x000fc800078ec0ff */
[C---:B------:R-:W-:Y:S02]  /*04f0*/  LOP3.LUT R26, R5.reuse, R20, RZ, 0xfc, !PT ;  /* 0x00000014051a7212 */ /* 0x040fe400078efcff */
[----:B------:R-:W-:Y:S02]  /*0500*/  LOP3.LUT R20, R5, 0x40, RZ, 0xfc, !PT ;  /* 0x0000004005147812 */ /* 0x000fe400078efcff */
[----:B------:R-:W-:Y:S02]  /*0510*/  FSEL R27, R21, RZ, P6 ;  /* 0x000000ff151b7208 */ /* 0x000fe40003000000 */
[----:B------:R-:W-:Y:S02]  /*0520*/  FSEL R12, R12, RZ, P3 ;  /* 0x000000ff0c0c7208 */ /* 0x000fe40001800000 */
[----:B------:R-:W-:Y:S02]  /*0530*/  FSEL R4, R4, RZ, P4 ;  /* 0x000000ff04047208 */ /* 0x000fe40002000000 */
[----:B------:R-:W-:-:S02]  /*0540*/  FSEL R9, R9, RZ, P5 ;  /* 0x000000ff09097208 */ /* 0x000fc40002800000 */
[C---:B------:R-:W-:Y:S02]  /*0550*/  LEA.HI R21, R5.reuse, UR4, RZ, 0x1c ;  /* 0x0000000405157c11 */ /* 0x040fe4000f8fe0ff */
[----:B------:R-:W-:Y:S02]  /*0560*/  LEA.HI R29, R20, UR4, RZ, 0x1c ;  /* 0x00000004141d7c11 */ /* 0x000fe4000f8fe0ff */
[C---:B------:R-:W-:Y:S01]  /*0570*/  FSETP.GEU.AND P3, PT, R22.reuse, -R10, PT ;  /* 0x8000000a1600720b */ /* 0x040fe20003f6e000 */
[C---:B------:R-:W-:Y:S01]  /*0580*/  FADD R10, R22.reuse, R10 ;  /* 0x0000000a160a7221 */ /* 0x040fe20000000000 */
[C---:B------:R-:W-:Y:S01]  /*0590*/  FSETP.GEU.AND P4, PT, R22.reuse, -R14, PT ;  /* 0x8000000e1600720b */ /* 0x040fe20003f8e000 */
[C---:B------:R-:W-:Y:S01]  /*05a0*/  FADD R14, R22.reuse, R14 ;  /* 0x0000000e160e7221 */ /* 0x040fe20000000000 */
[C---:B------:R-:W-:Y:S01]  /*05b0*/  FSETP.GEU.AND P5, PT, R22.reuse, -R18, PT ;  /* 0x800000121600720b */ /* 0x040fe20003fae000 */
[C---:B------:R-:W-:Y:S01]  /*05c0*/  FADD R18, R22.reuse, R18 ;  /* 0x0000001216127221 */ /* 0x040fe20000000000 */
[C---:B------:R-:W-:Y:S01]  /*05d0*/  FSETP.GEU.AND P6, PT, R22.reuse, -R6, PT ;  /* 0x800000061600720b */ /* 0x040fe20003fce000 */
[----:B------:R-:W-:Y:S01]  /*05e0*/  FADD R6, R22, R6 ;  /* 0x0000000616067221 */ /* 0x000fe20000000000 */
[----:B------:R-:W-:Y:S01]  /*05f0*/  LOP3.LUT R22, R5, 0x80, RZ, 0xfc, !PT ;  /* 0x0000008005167812 */ /* 0x000fe200078efcff */
[----:B------:R-:W-:-:S02]  /*0600*/  IMAD R21, R26, 0x4, R21 ;  /* 0x000000041a157824 */ /* 0x000fc400078e0215 */
[----:B------:R-:W-:Y:S01]  /*0610*/  IMAD R20, R26, 0x4, R29 ;  /* 0x000000041a147824 */ /* 0x000fe200078e021d */
[----:B------:R-:W-:Y:S02]  /*0620*/  LOP3.LUT R29, R5, 0xc0, RZ, 0xfc, !PT ;  /* 0x000000c0051d7812 */ /* 0x000fe400078efcff */
[----:B------:R-:W-:Y:S01]  /*0630*/  LEA.HI R5, R22, UR4, RZ, 0x1c ;  /* 0x0000000416057c11 */ /* 0x000fe2000f8fe0ff */
[----:B------:R-:W-:Y:S01]  /*0640*/  STS [R21], R4 ;  /* 0x0000000415007388 */ /* 0x000fe20000000800 */
[----:B------:R-:W-:Y:S02]  /*0650*/  FSEL R13, R13, RZ, P2 ;  /* 0x000000ff0d0d7208 */ /* 0x000fe40001000000 */
[----:B------:R-:W-:Y:S01]  /*0660*/  FSETP.GEU.AND P2, PT, R23, -R7, PT ;  /* 0x800000071700720b */ /* 0x000fe20003f4e000 */
[----:B------:R0:W-:Y:S01]  /*0670*/  STS [R20+0x100], R27 ;  /* 0x0001001b14007388 */ /* 0x0001e20000000800 */
[----:B------:R-:W-:Y:S01]  /*0680*/  LEA.HI R29, R29, UR4, RZ, 0x1c ;  /* 0x000000041d1d7c11 */ /* 0x000fe2000f8fe0ff */
[----:B------:R-:W-:Y:S01]  /*0690*/  FADD R7, R23, R7 ;  /* 0x0000000717077221 */ /* 0x000fe20000000000 */
[----:B------:R-:W-:Y:S01]  /*06a0*/  IMAD R22, R26, 0x4, R5 ;  /* 0x000000041a167824 */ /* 0x000fe200078e0205 */
[----:B------:R-:W-:-:S02]  /*06b0*/  FSEL R5, R10, RZ, P3 ;  /* 0x000000ff0a057208 */ /* 0x000fc40001800000 */
[C---:B------:R-:W-:Y:S01]  /*06c0*/  FSETP.GEU.AND P3, PT, R23.reuse, -R11, PT ;  /* 0x8000000b1700720b */ /* 0x040fe20003f6e000 */
[----:B------:R-:W-:Y:S01]  /*06d0*/  FADD R11, R23, R11 ;  /* 0x0000000b170b7221 */ /* 0x000fe20000000000 */
[----:B0-----:R-:W-:Y:S01]  /*06e0*/  FSEL R27, R6, RZ, P6 ;  /* 0x000000ff061b7208 */ /* 0x001fe20003000000 */
[----:B------:R-:W-:Y:S01]  /*06f0*/  IMAD.SHL.U32 R6, R28, 0x4, RZ ;  /* 0x000000041c067824 */ /* 0x000fe200078e00ff */
[----:B------:R-:W-:Y:S01]  /*0700*/  FSEL R7, R7, RZ, P2 ;  /* 0x000000ff07077208 */ /* 0x000fe20001000000 */
[----:B------:R-:W-:Y:S01]  /*0710*/  IMAD R26, R26, 0x4, R29 ;  /* 0x000000041a1a7824 */ /* 0x000fe200078e021d */
[----:B------:R-:W-:Y:S02]  /*0720*/  FSEL R4, R16, RZ, P1 ;  /* 0x000000ff10047208 */ /* 0x000fe40000800000 */
[C---:B------:R-:W-:Y:S01]  /*0730*/  FSETP.GEU.AND P6, PT, R23.reuse, -R15, PT ;  /* 0x8000000f1700720b */ /* 0x040fe20003fce000 */
[----:B------:R-:W-:Y:S01]  /*0740*/  FADD R15, R23, R15 ;  /* 0x0000000f170f7221 */ /* 0x000fe20000000000 */
[----:B------:R-:W-:Y:S01]  /*0750*/  LOP3.LUT R16, R6, 0x3fc, RZ, 0xc0, !PT ;  /* 0x000003fc06107812 */ /* 0x000fe200078ec0ff */
[----:B------:R-:W-:Y:S01]  /*0760*/  STS [R22+0x200], R27 ;  /* 0x0002001b16007388 */ /* 0x000fe20000000800 */
[----:B------:R-:W-:-:S02]  /*0770*/  FSEL R11, R11, RZ, P3 ;  /* 0x000000ff0b0b7208 */ /* 0x000fc40001800000 */
[C---:B------:R-:W-:Y:S01]  /*0780*/  FSETP.GEU.AND P2, PT, R23.reuse, -R19, PT ;  /* 0x800000131700720b */ /* 0x040fe20003f4e000 */
[----:B------:R0:W-:Y:S01]  /*0790*/  STS [R26+0x300], R7 ;  /* 0x000300071a007388 */ /* 0x0001e20000000800 */
[----:B------:R-:W-:Y:S01]  /*07a0*/  FADD R19, R23, R19 ;  /* 0x0000001317137221 */ /* 0x000fe20000000000 */
[----:B------:R-:W-:Y:S02]  /*07b0*/  FSEL R23, R14, RZ, P4 ;  /* 0x000000ff0e177208 */ /* 0x000fe40002000000 */
[----:B------:R1:W-:Y:S01]  /*07c0*/  STS [R21+0x40], R8 ;  /* 0x0000400815007388 */ /* 0x0003e20000000800 */
[----:B------:R-:W-:-:S03]  /*07d0*/  FSEL R15, R15, RZ, P6 ;  /* 0x000000ff0f0f7208 */ /* 0x000fc60003000000 */
[----:B------:R-:W-:Y:S01]  /*07e0*/  STS [R20+0x140], R9 ;  /* 0x0001400914007388 */ /* 0x000fe20000000800 */
[----:B0-----:R-:W-:-:S03]  /*07f0*/  LOP3.LUT R7, R16, 0x800, RZ, 0xfc, !PT ;  /* 0x0000080010077812 */ /* 0x001fc600078efcff */
[----:B------:R0:W-:Y:S01]  /*0800*/  STS [R22+0x240], R5 ;  /* 0x0002400516007388 */ /* 0x0001e20000000800 */
[----:B------:R-:W-:Y:S02]  /*0810*/  FSEL R17, R17, RZ, P0 ;  /* 0x000000ff11117208 */ /* 0x000fe40000000000 */
[----:B-1----:R-:W-:Y:S01]  /*0820*/  SHF.R.U32.HI R8, RZ, 0x4, R7 ;  /* 0x00000004ff087819 */ /* 0x002fe20000011607 */
[----:B------:R-:W-:Y:S01]  /*0830*/  STS [R26+0x340], R11 ;  /* 0x0003400b1a007388 */ /* 0x000fe20000000800 */
[----:B------:R-:W-:-:S03]  /*0840*/  FSEL R7, R18, RZ, P5 ;  /* 0x000000ff12077208 */ /* 0x000fc60002800000 */
[----:B------:R-:W-:Y:S01]  /*0850*/  STS [R21+0x80], R12 ;  /* 0x0000800c15007388 */ /* 0x000fe20000000800 */
[----:B------:R-:W-:-:S03]  /*0860*/  FSEL R19, R19, RZ, P2 ;  /* 0x000000ff13137208 */ /* 0x000fc60001000000 */
[----:B------:R-:W-:Y:S04]  /*0870*/  STS [R20+0x180], R13 ;  /* 0x0001800d14007388 */ /* 0x000fe80000000800 */
[----:B------:R-:W-:Y:S04]  /*0880*/  STS [R22+0x280], R23 ;  /* 0x0002801716007388 */ /* 0x000fe80000000800 */
[----:B------:R-:W-:Y:S04]  /*0890*/  STS [R26+0x380], R15 ;  /* 0x0003800f1a007388 */ /* 0x000fe80000000800 */
[----:B------:R-:W-:Y:S04]  /*08a0*/  STS [R21+0xc0], R4 ;  /* 0x0000c00415007388 */ /* 0x000fe80000000800 */
[----:B------:R-:W-:Y:S04]  /*08b0*/  STS [R20+0x1c0], R17 ;  /* 0x0001c01114007388 */ /* 0x000fe80000000800 */
[----:B------:R-:W-:Y:S04]  /*08c0*/  STS [R22+0x2c0], R7 ;  /* 0x0002c00716007388 */ /* 0x000fe80000000800 */
[----:B------:R1:W-:Y:S01]  /*08d0*/  STS [R26+0x3c0], R19 ;  /* 0x0003c0131a007388 */ /* 0x0003e20000000800 */
[----:B0-----:R-:W-:-:S02]  /*08e0*/  LOP3.LUT R5, R16, 0x400, RZ, 0xfc, !PT ;  /* 0x0000040010057812 */ /* 0x001fc400078efcff */
[----:B------:R-:W-:Y:S02]  /*08f0*/  SHF.R.U32.HI R28, RZ, 0x2, R28 ;  /* 0x00000002ff1c7819 */ /* 0x000fe4000001161c */
[----:B------:R-:W-:Y:S02]  /*0900*/  SHF.R.U32.HI R6, RZ, 0x4, R5 ;  /* 0x00000004ff067819 */ /* 0x000fe40000011605 */
[----:B------:R-:W-:Y:S02]  /*0910*/  LOP3.LUT R28, R28, 0x3c, RZ, 0xc0, !PT ;  /* 0x0000003c1c1c7812 */ /* 0x000fe400078ec0ff */
[----:B------:R-:W-:Y:S01]  /*0920*/  LOP3.LUT R6, R6, 0x7c, RZ, 0xc0, !PT ;  /* 0x0000007c06067812 */ /* 0x000fe200078ec0ff */
[----:B-1----:R-:W0:Y:S01]  /*0930*/  LDC.64 R18, c[0x0][0x220] ;  /* 0x00008800ff127b82 */ /* 0x002e220000000a00 */
[----:B------:R-:W-:Y:S01]  /*0940*/  LOP3.LUT R8, R8, 0xbc, RZ, 0xc0, !PT ;  /* 0x000000bc08087812 */ /* 0x000fe200078ec0ff */
[----:B------:R-:W-:Y:S02]  /*0950*/  VIADD R5, R28, UR4 ;  /* 0x000000041c057c36 */ /* 0x000fe40008000000 */
[----:B------:R-:W-:-:S02]  /*0960*/  VIADD R9, R6, UR4 ;  /* 0x0000000406097c36 */ /* 0x000fc40008000000 */
[----:B------:R-:W-:Y:S02]  /*0970*/  VIADD R11, R8, UR4 ;  /* 0x00000004080b7c36 */ /* 0x000fe40008000000 */
[C---:B------:R-:W-:Y:S01]  /*0980*/  IMAD R17, R16.reuse, 0x4, R5 ;  /* 0x0000000410117824 */ /* 0x040fe200078e0205 */
[----:B------:R-:W-:Y:S01]  /*0990*/  BAR.SYNC.DEFER_BLOCKING 0x0 ;  /* 0x0000000000007b1d */ /* 0x000fe20000010000 */
[C---:B------:R-:W-:Y:S02]  /*09a0*/  IMAD R20, R16.reuse, 0x4, R9 ;  /* 0x0000000410147824 */ /* 0x040fe400078e0209 */
[----:B------:R-:W-:-:S03]  /*09b0*/  IMAD R27, R16, 0x4, R11 ;  /* 0x00000004101b7824 */ /* 0x000fc600078e020b */
[----:B------:R-:W-:Y:S04]  /*09c0*/  LDS R4, [R17] ;  /* 0x0000000011047984 */ /* 0x000fe80000000800 */
[----:B------:R-:W-:Y:S04]  /*09d0*/  LDS R5, [R17+0x4] ;  /* 0x0000040011057984 */ /* 0x000fe80000000800 */
[----:B------:R-:W-:Y:S04]  /*09e0*/  LDS R6, [R17+0x8] ;  /* 0x0000080011067984 */ /* 0x000fe80000000800 */
[----:B------:R-:W1:Y:S04]  /*09f0*/  LDS R7, [R17+0xc] ;  /* 0x00000c0011077984 */ /* 0x000e680000000800 */
[----:B------:R-:W-:Y:S04]  /*0a00*/  LDS R8, [R20+0x1000] ;  /* 0x0010000014087984 */ /* 0x000fe80000000800 */
[----:B------:R-:W-:Y:S04]  /*0a10*/  LDS R9, [R20+0x1004] ;  /* 0x0010040014097984 */ /* 0x000fe80000000800 */
[----:B------:R-:W-:Y:S04]  /*0a20*/  LDS R10, [R20+0x1008] ;  /* 0x00100800140a7984 */ /* 0x000fe80000000800 */
[----:B------:R0:W2:Y:S04]  /*0a30*/  LDS R11, [R20+0x100c] ;  /* 0x00100c00140b7984 */ /* 0x0000a80000000800 */
[----:B------:R-:W-:Y:S04]  /*0a40*/  LDS R12, [R27+0x2000] ;  /* 0x002000001b0c7984 */ /* 0x000fe80000000800 */
[----:B------:R-:W-:Y:S04]  /*0a50*/  LDS R13, [R27+0x2004] ;  /* 0x002004001b0d7984 */ /* 0x000fe80000000800 */
[----:B------:R-:W-:Y:S04]  /*0a60*/  LDS R14, [R27+0x2008] ;  /* 0x002008001b0e7984 */ /* 0x000fe80000000800 */
[----:B------:R-:W3:Y:S01]  /*0a70*/  LDS R15, [R27+0x200c] ;  /* 0x00200c001b0f7984 */ /* 0x000ee20000000800 */
[----:B------:R-:W-:-:S02]  /*0a80*/  LOP3.LUT R22, R16, 0xc00, RZ, 0xfc, !PT ;  /* 0x00000c0010167812 */ /* 0x000fc400078efcff */
[----:B------:R-:W-:Y:S02]  /*0a90*/  ISETP.GE.AND P1, PT, R25, 0x100, PT ;  /* 0x000001001900780c */ /* 0x000fe40003f26270 */
[----:B------:R-:W-:Y:S02]  /*0aa0*/  SHF.R.U32.HI R22, RZ, 0x4, R22 ;  /* 0x00000004ff167819 */ /* 0x000fe40000011616 */
[----:B------:R-:W-:Y:S02]  /*0ab0*/  ISETP.GE.AND P2, PT, R24, 0x100, PT ;  /* 0x000001001800780c */ /* 0x000fe40003f46270 */
[----:B------:R-:W-:Y:S01]  /*0ac0*/  ISETP.GE.AND P3, PT, R3, 0x100, PT ;  /* 0x000001000300780c */ /* 0x000fe20003f66270 */
[--C-:B------:R-:W-:Y:S01]  /*0ad0*/  IMAD R21, R25, 0x1000, R0.reuse ;  /* 0x0000100019157824 */ /* 0x100fe200078e0200 */
[----:B------:R-:W-:Y:S02]  /*0ae0*/  LOP3.LUT R22, R22, 0xfc, RZ, 0xc0, !PT ;  /* 0x000000fc16167812 */ /* 0x000fe400078ec0ff */
[----:B------:R-:W-:Y:S01]  /*0af0*/  ISETP.GE.AND P0, PT, R2, 0x100, PT ;  /* 0x000001000200780c */ /* 0x000fe20003f06270 */
[----:B------:R-:W-:-:S02]  /*0b00*/  IMAD R23, R24, 0x1000, R0 ;  /* 0x0000100018177824 */ /* 0x000fc400078e0200 */
[----:B------:R-:W-:Y:S02]  /*0b10*/  IMAD R25, R3, 0x1000, R0 ;  /* 0x0000100003197824 */ /* 0x000fe400078e0200 */
[----:B0-----:R-:W-:-:S04]  /*0b20*/  IMAD.WIDE R20, R21, 0x4, R18 ;  /* 0x0000000415147825 */ /* 0x001fc800078e0212 */
[----:B------:R-:W-:Y:S02]  /*0b30*/  VIADD R3, R22, UR4 ;  /* 0x0000000416037c36 */ /* 0x000fe40008000000 */
[--C-:B------:R-:W-:Y:S01]  /*0b40*/  IMAD.WIDE R22, R23, 0x4, R18.reuse ;  /* 0x0000000417167825 */ /* 0x100fe200078e0212 */
[----:B-1----:R0:W-:Y:S03]  /*0b50*/  @!P1 STG.E.128 desc[UR6][R20.64], R4 ;  /* 0x0000000414009986 */ /* 0x0021e6000c101d06 */
[----:B------:R-:W-:Y:S01]  /*0b60*/  IMAD.WIDE R24, R25, 0x4, R18 ;  /* 0x0000000419187825 */ /* 0x000fe200078e0212 */
[----:B--2---:R0:W-:Y:S03]  /*0b70*/  @!P2 STG.E.128 desc[UR6][R22.64], R8 ;  /* 0x000000081600a986 */ /* 0x0041e6000c101d06 */
[----:B------:R-:W-:Y:S01]  /*0b80*/  IMAD R16, R16, 0x4, R3 ;  /* 0x0000000410107824 */ /* 0x000fe200078e0203 */
[----:B---3--:R0:W-:Y:S02]  /*0b90*/  @!P3 STG.E.128 desc[UR6][R24.64], R12 ;  /* 0x0000000c1800b986 */ /* 0x0081e4000c101d06 */
[----:B0-----:R-:W-:Y:S05]  /*0ba0*/  @P0 EXIT ;  /* 0x000000000000094d */ /* 0x001fea0003800000 */
[----:B0-----:R-:W-:Y:S01]  /*0bb0*/  LDS R4, [R16+0x3000] ;  /* 0x0030000010047984 */ /* 0x001fe20000000800 */
[----:B------:R-:W-:-:S03]  /*0bc0*/  IMAD R3, R2, 0x1000, R0 ;  /* 0x0000100002037824 */ /* 0x000fc600078e0200 */
[----:B------:R-:W-:Y:S01]  /*0bd0*/  LDS R5, [R16+0x3004] ;  /* 0x0030040010057984 */ /* 0x000fe20000000800 */
[----:B------:R-:W-:-:S03]  /*0be0*/  IMAD.WIDE R18, R3, 0x4, R18 ;  /* 0x0000000403127825 */ /* 0x000fc600078e0212 */
[----:B------:R-:W-:Y:S04]  /*0bf0*/  LDS R6, [R16+0x3008] ;  /* 0x0030080010067984 */ /* 0x000fe80000000800 */
[----:B------:R-:W0:Y:S04]  /*0c00*/  LDS R7, [R16+0x300c] ;  /* 0x00300c0010077984 */ /* 0x000e280000000800 */
[----:B0-----:R-:W-:Y:S01]  /*0c10*/  STG.E.128 desc[UR6][R18.64], R4 ;  /* 0x0000000412007986 */ /* 0x001fe2000c101d06 */
[----:B------:R-:W-:Y:S05]  /*0c20*/  EXIT ;  /* 0x000000000000794d */ /* 0x000fea0003800000 */
.L_x_0:
[----:B------:R-:W-:-:S00]  /*0c30*/  BRA `(.L_x_0) ;  /* 0xfffffffc00fc7947 */ /* 0x000fc0000383ffff */
[----:B------:R-:W-:-:S00]  /*0c40*/  NOP ;  /* 0x0000000000007918 */ /* 0x000fc00000000000 */
        /* <DEDUP_REMOVED lines=11> */
.L_x_1:


//--------------------- .nv.shared.triton_poi_fused_convolution_div_relu_sub_7 --------------------------
	.section	.nv.shared.triton_poi_fused_convolution_div_relu_sub_7,"aw",@nobits
	.sectionflags	@""
	.align	16
	.zero		1024


//--------------------- .nv.constant0.triton_poi_fused_convolution_div_relu_sub_7 --------------------------
	.section	.nv.constant0.triton_poi_fused_convolution_div_relu_sub_7,"a",@progbits
	.sectionflags	@""
	.align	4
.nv.constant0.triton_poi_fused_convolution_div_relu_sub_7:
	.zero		560
